//
// Generated by NVIDIA NVVM Compiler
//
// Compiler Build ID: CL-36424714
// Cuda compilation tools, release 13.0, V13.0.88
// Based on NVVM 20.0.0
//

.version 9.0
.target sm_100
.address_size 64

	// .globl	_Z14applyStencil1DiiPKfPfS1_

.visible .entry _Z14applyStencil1DiiPKfPfS1_(
	.param .u32 _Z14applyStencil1DiiPKfPfS1__param_0,
	.param .u32 _Z14applyStencil1DiiPKfPfS1__param_1,
	.param .u64 .ptr .align 1 _Z14applyStencil1DiiPKfPfS1__param_2,
	.param .u64 .ptr .align 1 _Z14applyStencil1DiiPKfPfS1__param_3,
	.param .u64 .ptr .align 1 _Z14applyStencil1DiiPKfPfS1__param_4
)
{
	.reg .pred 	%p<2>;
	.reg .b32 	%r<8>;
	.reg .b32 	%f<23>;
	.reg .b64 	%rd<10>;

	ld.param.u32 	%r2, [_Z14applyStencil1DiiPKfPfS1__param_0];
	ld.param.u32 	%r3, [_Z14applyStencil1DiiPKfPfS1__param_1];
	ld.param.u64 	%rd1, [_Z14applyStencil1DiiPKfPfS1__param_2];
	ld.param.u64 	%rd2, [_Z14applyStencil1DiiPKfPfS1__param_3];
	ld.param.u64 	%rd3, [_Z14applyStencil1DiiPKfPfS1__param_4];
	mov.u32 	%r4, %ctaid.x;
	mov.u32 	%r5, %ntid.x;
	mov.u32 	%r6, %tid.x;
	mad.lo.s32 	%r7, %r4, %r5, %r6;
	add.s32 	%r1, %r7, %r2;
	setp.ge.s32 	%p1, %r1, %r3;
	@%p1 bra 	$L__BB0_2;
	cvta.to.global.u64 	%rd4, %rd1;
	cvta.to.global.u64 	%rd5, %rd2;
	cvta.to.global.u64 	%rd6, %rd3;
	ld.global.f32 	%f1, [%rd4];
	mul.wide.s32 	%rd7, %r1, 4;
	add.s64 	%rd8, %rd5, %rd7;
	ld.global.f32 	%f2, [%rd8+-12];
	fma.rn.f32 	%f3, %f1, %f2, 0f00000000;
	ld.global.f32 	%f4, [%rd4+4];
	ld.global.f32 	%f5, [%rd8+-8];
	fma.rn.f32 	%f6, %f4, %f5, %f3;
	ld.global.f32 	%f7, [%rd4+8];
	ld.global.f32 	%f8, [%rd8+-4];
	fma.rn.f32 	%f9, %f7, %f8, %f6;
	ld.global.f32 	%f10, [%rd4+12];
	ld.global.f32 	%f11, [%rd8];
	fma.rn.f32 	%f12, %f10, %f11, %f9;
	ld.global.f32 	%f13, [%rd4+16];
	ld.global.f32 	%f14, [%rd8+4];
	fma.rn.f32 	%f15, %f13, %f14, %f12;
	ld.global.f32 	%f16, [%rd4+20];
	ld.global.f32 	%f17, [%rd8+8];
	fma.rn.f32 	%f18, %f16, %f17, %f15;
	ld.global.f32 	%f19, [%rd4+24];
	ld.global.f32 	%f20, [%rd8+12];
	fma.rn.f32 	%f21, %f19, %f20, %f18;
	div.rn.f32 	%f22, %f21, 0f40E00000;
	add.s64 	%rd9, %rd6, %rd7;
	st.global.f32 	[%rd9], %f22;
$L__BB0_2:
	ret;

}


// ===== COMPILED SASS (sm_100) =====

	.target	sm_100

	.elftype	@"ET_EXEC"


//--------------------- .note.nv.tkinfo           --------------------------
	.section	.note.nv.tkinfo,"",@"SHT_NOTE"
	.sectionflags	@"SHF_NOTE_NV_TKINFO"
	.tkinfo
        /*0018*/ 	.word	0x00000002
        /*0030*/ 	.string	""
        /*0030*/ 	.string	"ptxas"
        /*0030*/ 	.string	"Cuda compilation tools, release 13.0, V13.0.88"
        /*0030*/ 	.string	"Build cuda_13.0.r13.0/compiler.36424714_0"
        /*0030*/ 	.string	"-arch sm_100 -m 64 "



//--------------------- .note.nv.cuinfo           --------------------------
	.section	.note.nv.cuinfo,"",@"SHT_NOTE"
	.sectionflags	@"SHF_NOTE_NV_CUINFO"
        /*0018*/ 	.short	0x0002
        /*001a*/ 	.short	0x0064
        /*001c*/ 	.short	0x0082
	.zero		2


//--------------------- .nv.info                  --------------------------
	.section	.nv.info,"",@"SHT_CUDA_INFO"
	.align	4


	//----- nvinfo : EIATTR_REGCOUNT
	.align		4
        /*0000*/ 	.byte	0x04, 0x2f
        /*0002*/ 	.short	(.L_1 - .L_0)
	.align		4
.L_0:
        /*0004*/ 	.word	index@(_Z14applyStencil1DiiPKfPfS1_)
        /*0008*/ 	.word	0x00000016


	//----- nvinfo : EIATTR_FRAME_SIZE
	.align		4
.L_1:
        /*000c*/ 	.byte	0x04, 0x11
        /*000e*/ 	.short	(.L_3 - .L_2)
	.align		4
.L_2:
        /*0010*/ 	.word	index@($__internal_0_$__cuda_sm3x_div_rn_noftz_f32_slowpath)
        /*0014*/ 	.word	0x00000000


	//----- nvinfo : EIATTR_FRAME_SIZE
	.align		4
.L_3:
        /*0018*/ 	.byte	0x04, 0x11
        /*001a*/ 	.short	(.L_5 - .L_4)
	.align		4
.L_4:
        /*001c*/ 	.word	index@(_Z14applyStencil1DiiPKfPfS1_)
        /*0020*/ 	.word	0x00000000


	//----- nvinfo : EIATTR_MIN_STACK_SIZE
	.align		4
.L_5:
        /*0024*/ 	.byte	0x04, 0x12
        /*0026*/ 	.short	(.L_7 - .L_6)
	.align		4
.L_6:
        /*0028*/ 	.word	index@(_Z14applyStencil1DiiPKfPfS1_)
        /*002c*/ 	.word	0x00000000
.L_7:


//--------------------- .nv.compat                --------------------------
	.section	.nv.compat,"",@"SHT_CUDA_COMPAT_INFO"
	.align	4
        /*0000*/ 	.byte	0x02, 0x09, 0x00, 0x00, 0x02, 0x02, 0x01, 0x00, 0x02, 0x05, 0x05, 0x00, 0x03, 0x07, 0x01, 0x01
        /*0010*/ 	.byte	0x02, 0x03, 0x00, 0x00, 0x02, 0x06, 0x01, 0x00, 0x04, 0x0b, 0x08, 0x00, 0x01, 0x00, 0x00, 0x00
        /*0020*/ 	.byte	0x00, 0x00, 0x00, 0x00


//--------------------- .nv.info._Z14applyStencil1DiiPKfPfS1_ --------------------------
	.section	.nv.info._Z14applyStencil1DiiPKfPfS1_,"",@"SHT_CUDA_INFO"
	.sectionflags	@""
	.align	4


	//----- nvinfo : EIATTR_CUDA_API_VERSION
	.align		4
        /*0000*/ 	.byte	0x04, 0x37
        /*0002*/ 	.short	(.L_9 - .L_8)
.L_8:
        /*0004*/ 	.word	0x00000082


	//----- nvinfo : EIATTR_KPARAM_INFO
	.align		4
.L_9:
        /*0008*/ 	.byte	0x04, 0x17
        /*000a*/ 	.short	(.L_11 - .L_10)
.L_10:
        /*000c*/ 	.word	0x00000000
        /*0010*/ 	.short	0x0004
        /*0012*/ 	.short	0x0018
        /*0014*/ 	.byte	0x00, 0xf5, 0x21, 0x00


	//----- nvinfo : EIATTR_KPARAM_INFO
	.align		4
.L_11:
        /*0018*/ 	.byte	0x04, 0x17
        /*001a*/ 	.short	(.L_13 - .L_12)
.L_12:
        /*001c*/ 	.word	0x00000000
        /*0020*/ 	.short	0x0003
        /*0022*/ 	.short	0x0010
        /*0024*/ 	.byte	0x00, 0xf5, 0x21, 0x00


	//----- nvinfo : EIATTR_KPARAM_INFO
	.align		4
.L_13:
        /*0028*/ 	.byte	0x04, 0x17
        /*002a*/ 	.short	(.L_15 - .L_14)
.L_14:
        /*002c*/ 	.word	0x00000000
        /*0030*/ 	.short	0x0002
        /*0032*/ 	.short	0x0008
        /*0034*/ 	.byte	0x00, 0xf5, 0x21, 0x00


	//----- nvinfo : EIATTR_KPARAM_INFO
	.align		4
.L_15:
        /*0038*/ 	.byte	0x04, 0x17
        /*003a*/ 	.short	(.L_17 - .L_16)
.L_16:
        /*003c*/ 	.word	0x00000000
        /*0040*/ 	.short	0x0001
        /*0042*/ 	.short	0x0004
        /*0044*/ 	.byte	0x00, 0xf0, 0x11, 0x00


	//----- nvinfo : EIATTR_KPARAM_INFO
	.align		4
.L_17:
        /*0048*/ 	.byte	0x04, 0x17
        /*004a*/ 	.short	(.L_19 - .L_18)
.L_18:
        /*004c*/ 	.word	0x00000000
        /*0050*/ 	.short	0x0000
        /*0052*/ 	.short	0x0000
        /*0054*/ 	.byte	0x00, 0xf0, 0x11, 0x00


	//----- nvinfo : EIATTR_SPARSE_MMA_MASK
	.align		4
.L_19:
        /*0058*/ 	.byte	0x03, 0x50
        /*005a*/ 	.short	0x0000


	//----- nvinfo : EIATTR_MAXREG_COUNT
	.align		4
        /*005c*/ 	.byte	0x03, 0x1b
        /*005e*/ 	.short	0x00ff


	//----- nvinfo : EIATTR_MERCURY_ISA_VERSION
	.align		4
        /*0060*/ 	.byte	0x03, 0x5f
        /*0062*/ 	.short	0x0101


	//----- nvinfo : EIATTR_VRC_CTA_INIT_COUNT
	.align		4
        /*0064*/ 	.byte	0x02, 0x4a
	.zero		1
	.zero		1


	//----- nvinfo : EIATTR_EXIT_INSTR_OFFSETS
	.align		4
        /*0068*/ 	.byte	0x04, 0x1c
        /*006a*/ 	.short	(.L_21 - .L_20)


	//   ....[0]....
.L_20:
        /*006c*/ 	.word	0x00000080


	//   ....[1]....
        /*0070*/ 	.word	0x00000320


	//----- nvinfo : EIATTR_CRS_STACK_SIZE
	.align		4
.L_21:
        /*0074*/ 	.byte	0x04, 0x1e
        /*0076*/ 	.short	(.L_23 - .L_22)
.L_22:
        /*0078*/ 	.word	0x00000000


	//----- nvinfo : EIATTR_CBANK_PARAM_SIZE
	.align		4
.L_23:
        /*007c*/ 	.byte	0x03, 0x19
        /*007e*/ 	.short	0x0020


	//----- nvinfo : EIATTR_PARAM_CBANK
	.align		4
        /*0080*/ 	.byte	0x04, 0x0a
        /*0082*/ 	.short	(.L_25 - .L_24)
	.align		4
.L_24:
        /*0084*/ 	.word	index@(.nv.constant0._Z14applyStencil1DiiPKfPfS1_)
        /*0088*/ 	.short	0x0380
        /*008a*/ 	.short	0x0020


	//----- nvinfo : EIATTR_SW_WAR
	.align		4
.L_25:
        /*008c*/ 	.byte	0x04, 0x36
        /*008e*/ 	.short	(.L_27 - .L_26)
.L_26:
        /*0090*/ 	.word	0x00000008
.L_27:


//--------------------- .nv.callgraph             --------------------------
	.section	.nv.callgraph,"",@"SHT_CUDA_CALLGRAPH"
	.align	4
	.sectionentsize	8
	.align		4
        /*0000*/ 	.word	0x00000000
	.align		4
        /*0004*/ 	.word	0xffffffff
	.align		4
        /*0008*/ 	.word	0x00000000
	.align		4
        /*000c*/ 	.word	0xfffffffe
	.align		4
        /*0010*/ 	.word	0x00000000
	.align		4
        /*0014*/ 	.word	0xfffffffd
	.align		4
        /*0018*/ 	.word	0x00000000
	.align		4
        /*001c*/ 	.word	0xfffffffc


//--------------------- .text._Z14applyStencil1DiiPKfPfS1_ --------------------------
	.section	.text._Z14applyStencil1DiiPKfPfS1_,"ax",@progbits
	.align	128
        .global         _Z14applyStencil1DiiPKfPfS1_
        .type           _Z14applyStencil1DiiPKfPfS1_,@function
        .size           _Z14applyStencil1DiiPKfPfS1_,(.L_x_15 - _Z14applyStencil1DiiPKfPfS1_)
        .other          _Z14applyStencil1DiiPKfPfS1_,@"STO_CUDA_ENTRY STV_DEFAULT"
_Z14applyStencil1DiiPKfPfS1_:
.text._Z14applyStencil1DiiPKfPfS1_:
[----:B------:R-:W-:Y:S01]  /*0000*/  LDC R1, c[0x0][0x37c] ;  /* 0x0000df00ff017b82 */ /* 0x000fe20000000800 */
[----:B------:R-:W0:Y:S07]  /*0010*/  S2R R3, SR_TID.X ;  /* 0x0000000000037919 */ /* 0x000e2e0000002100 */
[----:B------:R-:W0:Y:S01]  /*0020*/  S2UR UR4, SR_CTAID.X ;  /* 0x00000000000479c3 */ /* 0x000e220000002500 */
[----:B------:R-:W1:Y:S07]  /*0030*/  LDCU.64 UR6, c[0x0][0x380] ;  /* 0x00007000ff0677ac */ /* 0x000e6e0008000a00 */
[----:B------:R-:W0:Y:S02]  /*0040*/  LDC R2, c[0x0][0x360] ;  /* 0x0000d800ff027b82 */ /* 0x000e240000000800 */
[----:B0-----:R-:W-:-:S04]  /*0050*/  IMAD R2, R2, UR4, R3 ;  /* 0x0000000402027c24 */ /* 0x001fc8000f8e0203 */
[----:B-1----:R-:W-:-:S05]  /*0060*/  VIADD R2, R2, UR6 ;  /* 0x0000000602027c36 */ /* 0x002fca0008000000 */
[----:B------:R-:W-:-:S13]  /*0070*/  ISETP.GE.AND P0, PT, R2, UR7, PT ;  /* 0x0000000702007c0c */ /* 0x000fda000bf06270 */
[----:B------:R-:W-:Y:S05]  /*0080*/  @P0 EXIT ;  /* 0x000000000000094d */ /* 0x000fea0003800000 */
[----:B------:R-:W0:Y:S01]  /*0090*/  LDC.64 R6, c[0x0][0x390] ;  /* 0x0000e400ff067b82 */ /* 0x000e220000000a00 */
[----:B------:R-:W1:Y:S07]  /*00a0*/  LDCU.64 UR6, c[0x0][0x358] ;  /* 0x00006b00ff0677ac */ /* 0x000e6e0008000a00 */
[----:B------:R-:W2:Y:S01]  /*00b0*/  LDC.64 R4, c[0x0][0x388] ;  /* 0x0000e200ff047b82 */ /* 0x000ea20000000a00 */
[----:B0-----:R-:W-:-:S05]  /*00c0*/  IMAD.WIDE R6, R2, 0x4, R6 ;  /* 0x0000000402067825 */ /* 0x001fca00078e0206 */
[----:B-1----:R-:W3:Y:S04]  /*00d0*/  LDG.E R3, desc[UR6][R6.64+-0xc] ;  /* 0xfffff40606037981 */ /* 0x002ee8000c1e1900 */
[----:B--2---:R-:W3:Y:S04]  /*00e0*/  LDG.E R0, desc[UR6][R4.64] ;  /* 0x0000000604007981 */ /* 0x004ee8000c1e1900 */
[----:B------:R-:W2:Y:S04]  /*00f0*/  LDG.E R9, desc[UR6][R4.64+0x4] ;  /* 0x0000040604097981 */ /* 0x000ea8000c1e1900 */
[----:B------:R-:W2:Y:S04]  /*0100*/  LDG.E R8, desc[UR6][R6.64+-0x8] ;  /* 0xfffff80606087981 */ /* 0x000ea8000c1e1900 */
[----:B------:R-:W4:Y:S04]  /*0110*/  LDG.E R11, desc[UR6][R4.64+0x8] ;  /* 0x00000806040b7981 */ /* 0x000f28000c1e1900 */
[----:B------:R-:W4:Y:S04]  /*0120*/  LDG.E R10, desc[UR6][R6.64+-0x4] ;  /* 0xfffffc06060a7981 */ /* 0x000f28000c1e1900 */
[----:B------:R-:W5:Y:S04]  /*0130*/  LDG.E R13, desc[UR6][R4.64+0xc] ;  /* 0x00000c06040d7981 */ /* 0x000f68000c1e1900 */
[----:B------:R-:W5:Y:S04]  /*0140*/  LDG.E R12, desc[UR6][R6.64] ;  /* 0x00000006060c7981 */ /* 0x000f68000c1e1900 */
[----:B------:R-:W5:Y:S04]  /*0150*/  LDG.E R15, desc[UR6][R4.64+0x10] ;  /* 0x00001006040f7981 */ /* 0x000f68000c1e1900 */
[----:B------:R-:W5:Y:S04]  /*0160*/  LDG.E R14, desc[UR6][R6.64+0x4] ;  /* 0x00000406060e7981 */ /* 0x000f68000c1e1900 */
[----:B------:R-:W5:Y:S04]  /*0170*/  LDG.E R17, desc[UR6][R4.64+0x14] ;  /* 0x0000140604117981 */ /* 0x000f68000c1e1900 */
[----:B------:R-:W5:Y:S04]  /*0180*/  LDG.E R16, desc[UR6][R6.64+0x8] ;  /* 0x0000080606107981 */ /* 0x000f68000c1e1900 */
[----:B------:R-:W5:Y:S04]  /*0190*/  LDG.E R18, desc[UR6][R6.64+0xc] ;  /* 0x00000c0606127981 */ /* 0x000f68000c1e1900 */
[----:B------:R-:W5:Y:S01]  /*01a0*/  LDG.E R19, desc[UR6][R4.64+0x18] ;  /* 0x0000180604137981 */ /* 0x000f62000c1e1900 */
[----:B------:R-:W-:Y:S01]  /*01b0*/  BSSY.RECONVERGENT B1, `(.L_x_0) ;  /* 0x0000013000017945 */ /* 0x000fe20003800200 */
[----:B---3--:R-:W-:-:S04]  /*01c0*/  FFMA R0, R0, R3, RZ ;  /* 0x0000000300007223 */ /* 0x008fc800000000ff */
[----:B--2---:R-:W-:-:S04]  /*01d0*/  FFMA R0, R9, R8, R0 ;  /* 0x0000000809007223 */ /* 0x004fc80000000000 */
[----:B----4-:R-:W-:-:S04]  /*01e0*/  FFMA R0, R11, R10, R0 ;  /* 0x0000000a0b007223 */ /* 0x010fc80000000000 */
[----:B-----5:R-:W-:-:S04]  /*01f0*/  FFMA R0, R13, R12, R0 ;  /* 0x0000000c0d007223 */ /* 0x020fc80000000000 */
[----:B------:R-:W-:Y:S01]  /*0200*/  FFMA R0, R15, R14, R0 ;  /* 0x0000000e0f007223 */ /* 0x000fe20000000000 */
[----:B------:R-:W-:Y:S02]  /*0210*/  IMAD.MOV.U32 R8, RZ, RZ, 0x3e124925 ;  /* 0x3e124925ff087424 */ /* 0x000fe400078e00ff */
[----:B------:R-:W-:Y:S02]  /*0220*/  IMAD.MOV.U32 R3, RZ, RZ, 0x40e00000 ;  /* 0x40e00000ff037424 */ /* 0x000fe400078e00ff */
[----:B------:R-:W-:Y:S02]  /*0230*/  FFMA R0, R17, R16, R0 ;  /* 0x0000001011007223 */ /* 0x000fe40000000000 */
[----:B------:R-:W-:Y:S02]  /*0240*/  FFMA R3, R8, -R3, 1 ;  /* 0x3f80000008037423 */ /* 0x000fe40000000803 */
[----:B------:R-:W-:-:S04]  /*0250*/  FFMA R0, R19, R18, R0 ;  /* 0x0000001213007223 */ /* 0x000fc80000000000 */
[----:B------:R-:W0:Y:S01]  /*0260*/  FCHK P0, R0, 7 ;  /* 0x40e0000000007902 */ /* 0x000e220000000000 */
[----:B------:R-:W-:-:S04]  /*0270*/  FFMA R3, R3, R8, 0.14285714924335479736 ;  /* 0x3e12492503037423 */ /* 0x000fc80000000008 */
[----:B------:R-:W-:-:S04]  /*0280*/  FFMA R4, R0, R3, RZ ;  /* 0x0000000300047223 */ /* 0x000fc800000000ff */
[----:B------:R-:W-:-:S04]  /*0290*/  FFMA R5, R4, -7, R0 ;  /* 0xc0e0000004057823 */ /* 0x000fc80000000000 */
[----:B------:R-:W-:Y:S01]  /*02a0*/  FFMA R7, R3, R5, R4 ;  /* 0x0000000503077223 */ /* 0x000fe20000000004 */
[----:B0-----:R-:W-:Y:S06]  /*02b0*/  @!P0 BRA `(.L_x_1) ;  /* 0x0000000000088947 */ /* 0x001fec0003800000 */
[----:B------:R-:W-:-:S07]  /*02c0*/  MOV R4, 0x2e0 ;  /* 0x000002e000047802 */ /* 0x000fce0000000f00 */
[----:B------:R-:W-:Y:S05]  /*02d0*/  CALL.REL.NOINC `($__internal_0_$__cuda_sm3x_div_rn_noftz_f32_slowpath) ;  /* 0x0000000000147944 */ /* 0x000fea0003c00000 */
.L_x_1:
[----:B------:R-:W-:Y:S05]  /*02e0*/  BSYNC.RECONVERGENT B1 ;  /* 0x0000000000017941 */ /* 0x000fea0003800200 */
.L_x_0:
[----:B------:R-:W0:Y:S02]  /*02f0*/  LDC.64 R4, c[0x0][0x398] ;  /* 0x0000e600ff047b82 */ /* 0x000e240000000a00 */
[----:B0-----:R-:W-:-:S05]  /*0300*/  IMAD.WIDE R2, R2, 0x4, R4 ;  /* 0x0000000402027825 */ /* 0x001fca00078e0204 */
[----:B------:R-:W-:Y:S01]  /*0310*/  STG.E desc[UR6][R2.64], R7 ;  /* 0x0000000702007986 */ /* 0x000fe2000c101906 */
[----:B------:R-:W-:Y:S05]  /*0320*/  EXIT ;  /* 0x000000000000794d */ /* 0x000fea0003800000 */
        .weak           $__internal_0_$__cuda_sm3x_div_rn_noftz_f32_slowpath
        .type           $__internal_0_$__cuda_sm3x_div_rn_noftz_f32_slowpath,@function
        .size           $__internal_0_$__cuda_sm3x_div_rn_noftz_f32_slowpath,(.L_x_15 - $__internal_0_$__cuda_sm3x_div_rn_noftz_f32_slowpath)
$__internal_0_$__cuda_sm3x_div_rn_noftz_f32_slowpath:
[--C-:B------:R-:W-:Y:S01]  /*0330*/  SHF.R.U32.HI R3, RZ, 0x17, R0.reuse ;  /* 0x00000017ff037819 */ /* 0x100fe20000011600 */
[----:B------:R-:W-:Y:S04]  /*0340*/  BSSY.RECONVERGENT B0, `(.L_x_2) ;  /* 0x000005c000007945 */ /* 0x000fe80003800200 */
[----:B------:R-:W-:Y:S01]  /*0350*/  BSSY.RELIABLE B2, `(.L_x_3) ;  /* 0x000001a000027945 */ /* 0x000fe20003800100 */
[----:B------:R-:W-:Y:S01]  /*0360*/  IMAD.MOV.U32 R5, RZ, RZ, R0 ;  /* 0x000000ffff057224 */ /* 0x000fe200078e0000 */
[----:B------:R-:W-:-:S04]  /*0370*/  LOP3.LUT R3, R3, 0xff, RZ, 0xc0, !PT ;  /* 0x000000ff03037812 */ /* 0x000fc800078ec0ff */
[----:B------:R-:W-:-:S04]  /*0380*/  IADD3 R7, PT, PT, R3, -0x1, RZ ;  /* 0xffffffff03077810 */ /* 0x000fc80007ffe0ff */
[----:B------:R-:W-:-:S13]  /*0390*/  ISETP.GT.U32.OR P0, PT, R7, 0xfd, !PT ;  /* 0x000000fd0700780c */ /* 0x000fda0007f04470 */
[----:B------:R-:W-:Y:S01]  /*03a0*/  @!P0 IMAD.MOV.U32 R6, RZ, RZ, RZ ;  /* 0x000000ffff068224 */ /* 0x000fe200078e00ff */
[----:B------:R-:W-:Y:S06]  /*03b0*/  @!P0 BRA `(.L_x_4) ;  /* 0x00000000004c8947 */ /* 0x000fec0003800000 */
[----:B------:R-:W-:-:S13]  /*03c0*/  FSETP.GTU.FTZ.AND P0, PT, |R0|, +INF , PT ;  /* 0x7f8000000000780b */ /* 0x000fda0003f1c200 */
[----:B------:R-:W-:Y:S05]  /*03d0*/  @P0 BREAK.RELIABLE B2 ;  /* 0x0000000000020942 */ /* 0x000fea0003800100 */
[----:B------:R-:W-:Y:S05]  /*03e0*/  @P0 BRA `(.L_x_5) ;  /* 0x0000000400400947 */ /* 0x000fea0003800000 */
[----:B------:R-:W-:-:S05]  /*03f0*/  IMAD.MOV.U32 R6, RZ, RZ, 0x40e00000 ;  /* 0x40e00000ff067424 */ /* 0x000fca00078e00ff */
[----:B------:R-:W-:-:S13]  /*0400*/  LOP3.LUT P0, RZ, R6, 0x7fffffff, R5, 0xc8, !PT ;  /* 0x7fffffff06ff7812 */ /* 0x000fda000780c805 */
[----:B------:R-:W-:Y:S05]  /*0410*/  @!P0 BREAK.RELIABLE B2 ;  /* 0x0000000000028942 */ /* 0x000fea0003800100 */
[----:B------:R-:W-:Y:S05]  /*0420*/  @!P0 BRA `(.L_x_6) ;  /* 0x0000000400288947 */ /* 0x000fea0003800000 */
[----:B------:R-:W-:-:S13]  /*0430*/  LOP3.LUT P0, RZ, R5, 0x7fffffff, RZ, 0xc0, !PT ;  /* 0x7fffffff05ff7812 */ /* 0x000fda000780c0ff */
[----:B------:R-:W-:Y:S05]  /*0440*/  @!P0 BREAK.RELIABLE B2 ;  /* 0x0000000000028942 */ /* 0x000fea0003800100 */
[----:B------:R-:W-:Y:S05]  /*0450*/  @!P0 BRA `(.L_x_7) ;  /* 0x0000000400148947 */ /* 0x000fea0003800000 */
[----:B------:R-:W-:Y:S02]  /*0460*/  FSETP.NEU.FTZ.AND P0, PT, |R0|, +INF , PT ;  /* 0x7f8000000000780b */ /* 0x000fe40003f1d200 */
[----:B------:R-:W-:-:S04]  /*0470*/  LOP3.LUT P1, RZ, R6, 0x7fffffff, RZ, 0xc0, !PT ;  /* 0x7fffffff06ff7812 */ /* 0x000fc8000782c0ff */
[----:B------:R-:W-:-:S13]  /*0480*/  PLOP3.LUT P0, PT, P0, P1, PT, 0x2f, 0xf2 ;  /* 0x0000000000f2781c */ /* 0x000fda0000702577 */
[----:B------:R-:W-:Y:S05]  /*0490*/  @P0 BREAK.RELIABLE B2 ;  /* 0x0000000000020942 */ /* 0x000fea0003800100 */
[----:B------:R-:W-:Y:S05]  /*04a0*/  @P0 BRA `(.L_x_8) ;  /* 0x0000000000f40947 */ /* 0x000fea0003800000 */
[----:B------:R-:W-:-:S13]  /*04b0*/  ISETP.GE.AND P0, PT, R7, RZ, PT ;  /* 0x000000ff0700720c */ /* 0x000fda0003f06270 */
[----:B------:R-:W-:Y:S01]  /*04c0*/  @P0 MOV R6, RZ ;  /* 0x000000ff00060202 */ /* 0x000fe20000000f00 */
[----:B------:R-:W-:Y:S01]  /*04d0*/  @!P0 FFMA R5, R0, 1.84467440737095516160e+19, RZ ;  /* 0x5f80000000058823 */ /* 0x000fe200000000ff */
[----:B------:R-:W-:-:S07]  /*04e0*/  @!P0 IMAD.MOV.U32 R6, RZ, RZ, -0x40 ;  /* 0xffffffc0ff068424 */ /* 0x000fce00078e00ff */
.L_x_4:
[----:B------:R-:W-:Y:S05]  /*04f0*/  BSYNC.RELIABLE B2 ;  /* 0x0000000000027941 */ /* 0x000fea0003800100 */
.L_x_3:
[----:B------:R-:W-:Y:S01]  /*0500*/  UMOV UR4, 0x40e00000 ;  /* 0x40e0000000047882 */ /* 0x000fe20000000000 */
[----:B------:R-:W-:Y:S01]  /*0510*/  VIADD R3, R3, 0xffffff81 ;  /* 0xffffff8103037836 */ /* 0x000fe20000000000 */
[----:B------:R-:W-:Y:S01]  /*0520*/  UIADD3 UR4, UPT, UPT, UR4, -0x1000000, URZ ;  /* 0xff00000004047890 */ /* 0x000fe2000fffe0ff */
[----:B------:R-:W-:Y:S02]  /*0530*/  BSSY.RECONVERGENT B2, `(.L_x_9) ;  /* 0x0000033000027945 */ /* 0x000fe40003800200 */
[----:B------:R-:W-:Y:S01]  /*0540*/  IMAD R0, R3, -0x800000, R5 ;  /* 0xff80000003007824 */ /* 0x000fe200078e0205 */
[----:B------:R-:W-:Y:S02]  /*0550*/  IADD3 R6, PT, PT, R6, -0x2, R3 ;  /* 0xfffffffe06067810 */ /* 0x000fe40007ffe003 */
[----:B------:R-:W-:-:S03]  /*0560*/  FADD.FTZ R9, -RZ, -UR4 ;  /* 0x80000004ff097e21 */ /* 0x000fc60008010100 */
[----:B------:R-:W0:Y:S02]  /*0570*/  MUFU.RCP R7, UR4 ;  /* 0x0000000400077d08 */ /* 0x000e240008001000 */
[----:B0-----:R-:W-:-:S04]  /*0580*/  FFMA R8, R7, R9, 1 ;  /* 0x3f80000007087423 */ /* 0x001fc80000000009 */
[----:B------:R-:W-:-:S04]  /*0590*/  FFMA R7, R7, R8, R7 ;  /* 0x0000000807077223 */ /* 0x000fc80000000007 */
[----:B------:R-:W-:-:S04]  /*05a0*/  FFMA R8, R0, R7, RZ ;  /* 0x0000000700087223 */ /* 0x000fc800000000ff */
[----:B------:R-:W-:-:S04]  /*05b0*/  FFMA R5, R9, R8, R0 ;  /* 0x0000000809057223 */ /* 0x000fc80000000000 */
[----:B------:R-:W-:-:S04]  /*05c0*/  FFMA R8, R7, R5, R8 ;  /* 0x0000000507087223 */ /* 0x000fc80000000008 */
[----:B------:R-:W-:-:S04]  /*05d0*/  FFMA R9, R9, R8, R0 ;  /* 0x0000000809097223 */ /* 0x000fc80000000000 */
[----:B------:R-:W-:-:S05]  /*05e0*/  FFMA R5, R7, R9, R8 ;  /* 0x0000000907057223 */ /* 0x000fca0000000008 */
[----:B------:R-:W-:-:S04]  /*05f0*/  SHF.R.U32.HI R0, RZ, 0x17, R5 ;  /* 0x00000017ff007819 */ /* 0x000fc80000011605 */
[----:B------:R-:W-:-:S04]  /*0600*/  LOP3.LUT R0, R0, 0xff, RZ, 0xc0, !PT ;  /* 0x000000ff00007812 */ /* 0x000fc800078ec0ff */
[----:B------:R-:W-:-:S05]  /*0610*/  IADD3 R10, PT, PT, R0, R6, RZ ;  /* 0x00000006000a7210 */ /* 0x000fca0007ffe0ff */
[----:B------:R-:W-:-:S05]  /*0620*/  VIADD R0, R10, 0xffffffff ;  /* 0xffffffff0a007836 */ /* 0x000fca0000000000 */
[----:B------:R-:W-:-:S13]  /*0630*/  ISETP.GE.U32.AND P0, PT, R0, 0xfe, PT ;  /* 0x000000fe0000780c */ /* 0x000fda0003f06070 */
[----:B------:R-:W-:Y:S05]  /*0640*/  @!P0 BRA `(.L_x_10) ;  /* 0x0000000000808947 */ /* 0x000fea0003800000 */
[----:B------:R-:W-:-:S13]  /*0650*/  ISETP.GT.AND P0, PT, R10, 0xfe, PT ;  /* 0x000000fe0a00780c */ /* 0x000fda0003f04270 */
[----:B------:R-:W-:Y:S05]  /*0660*/  @P0 BRA `(.L_x_11) ;  /* 0x00000000006c0947 */ /* 0x000fea0003800000 */
[----:B------:R-:W-:-:S13]  /*0670*/  ISETP.GE.AND P0, PT, R10, 0x1, PT ;  /* 0x000000010a00780c */ /* 0x000fda0003f06270 */
[----:B------:R-:W-:Y:S05]  /*0680*/  @P0 BRA `(.L_x_12) ;  /* 0x0000000000740947 */ /* 0x000fea0003800000 */
[----:B------:R-:W-:Y:S02]  /*0690*/  ISETP.GE.AND P0, PT, R10, -0x18, PT ;  /* 0xffffffe80a00780c */ /* 0x000fe40003f06270 */
[----:B------:R-:W-:-:S11]  /*06a0*/  LOP3.LUT R5, R5, 0x80000000, RZ, 0xc0, !PT ;  /* 0x8000000005057812 */ /* 0x000fd600078ec0ff */
[----:B------:R-:W-:Y:S05]  /*06b0*/  @!P0 BRA `(.L_x_12) ;  /* 0x0000000000688947 */ /* 0x000fea0003800000 */
[CCC-:B------:R-:W-:Y:S01]  /*06c0*/  FFMA.RZ R0, R7.reuse, R9.reuse, R8.reuse ;  /* 0x0000000907007223 */ /* 0x1c0fe2000000c008 */
[C---:B------:R-:W-:Y:S01]  /*06d0*/  VIADD R6, R10.reuse, 0x20 ;  /* 0x000000200a067836 */ /* 0x040fe20000000000 */
[C---:B------:R-:W-:Y:S02]  /*06e0*/  ISETP.NE.AND P2, PT, R10.reuse, RZ, PT ;  /* 0x000000ff0a00720c */ /* 0x040fe40003f45270 */
[----:B------:R-:W-:Y:S02]  /*06f0*/  ISETP.NE.AND P1, PT, R10, RZ, PT ;  /* 0x000000ff0a00720c */ /* 0x000fe40003f25270 */
[----:B------:R-:W-:Y:S01]  /*0700*/  LOP3.LUT R3, R0, 0x7fffff, RZ, 0xc0, !PT ;  /* 0x007fffff00037812 */ /* 0x000fe200078ec0ff */
[CCC-:B------:R-:W-:Y:S01]  /*0710*/  FFMA.RP R0, R7.reuse, R9.reuse, R8.reuse ;  /* 0x0000000907007223 */ /* 0x1c0fe20000008008 */
[----:B------:R-:W-:Y:S01]  /*0720*/  FFMA.RM R7, R7, R9, R8 ;  /* 0x0000000907077223 */ /* 0x000fe20000004008 */
[----:B------:R-:W-:Y:S02]  /*0730*/  IADD3 R8, PT, PT, -R10, RZ, RZ ;  /* 0x000000ff0a087210 */ /* 0x000fe40007ffe1ff */
[----:B------:R-:W-:-:S02]  /*0740*/  LOP3.LUT R3, R3, 0x800000, RZ, 0xfc, !PT ;  /* 0x0080000003037812 */ /* 0x000fc400078efcff */
[----:B------:R-:W-:Y:S02]  /*0750*/  FSETP.NEU.FTZ.AND P0, PT, R0, R7, PT ;  /* 0x000000070000720b */ /* 0x000fe40003f1d000 */
[----:B------:R-:W-:Y:S02]  /*0760*/  SHF.L.U32 R6, R3, R6, RZ ;  /* 0x0000000603067219 */ /* 0x000fe400000006ff */
[----:B------:R-:W-:Y:S02]  /*0770*/  SEL R0, R8, RZ, P2 ;  /* 0x000000ff08007207 */ /* 0x000fe40001000000 */
[----:B------:R-:W-:Y:S02]  /*0780*/  ISETP.NE.AND P1, PT, R6, RZ, P1 ;  /* 0x000000ff0600720c */ /* 0x000fe40000f25270 */
[----:B------:R-:W-:Y:S02]  /*0790*/  SHF.R.U32.HI R0, RZ, R0, R3 ;  /* 0x00000000ff007219 */ /* 0x000fe40000011603 */
[----:B------:R-:W-:-:S02]  /*07a0*/  PLOP3.LUT P0, PT, P0, P1, PT, 0xf8, 0x8f ;  /* 0x00000000008f781c */ /* 0x000fc40000703f70 */
[----:B------:R-:W-:Y:S02]  /*07b0*/  SHF.R.U32.HI R6, RZ, 0x1, R0 ;  /* 0x00000001ff067819 */ /* 0x000fe40000011600 */
[----:B------:R-:W-:-:S04]  /*07c0*/  SEL R3, RZ, 0x1, !P0 ;  /* 0x00000001ff037807 */ /* 0x000fc80004000000 */
[----:B------:R-:W-:-:S04]  /*07d0*/  LOP3.LUT R3, R3, 0x1, R6, 0xf8, !PT ;  /* 0x0000000103037812 */ /* 0x000fc800078ef806 */
[----:B------:R-:W-:-:S05]  /*07e0*/  LOP3.LUT R3, R3, R0, RZ, 0xc0, !PT ;  /* 0x0000000003037212 */ /* 0x000fca00078ec0ff */
[----:B------:R-:W-:-:S05]  /*07f0*/  IMAD.IADD R6, R6, 0x1, R3 ;  /* 0x0000000106067824 */ /* 0x000fca00078e0203 */
[----:B------:R-:W-:Y:S01]  /*0800*/  LOP3.LUT R5, R6, R5, RZ, 0xfc, !PT ;  /* 0x0000000506057212 */ /* 0x000fe200078efcff */
[----:B------:R-:W-:Y:S06]  /*0810*/  BRA `(.L_x_12) ;  /* 0x0000000000107947 */ /* 0x000fec0003800000 */
.L_x_11:
[----:B------:R-:W-:-:S04]  /*0820*/  LOP3.LUT R5, R5, 0x80000000, RZ, 0xc0, !PT ;  /* 0x8000000005057812 */ /* 0x000fc800078ec0ff */
[----:B------:R-:W-:Y:S01]  /*0830*/  LOP3.LUT R5, R5, 0x7f800000, RZ, 0xfc, !PT ;  /* 0x7f80000005057812 */ /* 0x000fe200078efcff */
[----:B------:R-:W-:Y:S06]  /*0840*/  BRA `(.L_x_12) ;  /* 0x0000000000047947 */ /* 0x000fec0003800000 */
.L_x_10:
[----:B------:R-:W-:-:S07]  /*0850*/  IMAD R5, R6, 0x800000, R5 ;  /* 0x0080000006057824 */ /* 0x000fce00078e0205 */
.L_x_12:
[----:B------:R-:W-:Y:S05]  /*0860*/  BSYNC.RECONVERGENT B2 ;  /* 0x0000000000027941 */ /* 0x000fea0003800200 */
.L_x_9:
[----:B------:R-:W-:Y:S05]  /*0870*/  BRA `(.L_x_13) ;  /* 0x0000000000207947 */ /* 0x000fea0003800000 */
.L_x_8:
[----:B------:R-:W-:-:S04]  /*0880*/  LOP3.LUT R5, R6, 0x80000000, R5, 0x48, !PT ;  /* 0x8000000006057812 */ /* 0x000fc800078e4805 */
[----:B------:R-:W-:Y:S01]  /*0890*/  LOP3.LUT R5, R5, 0x7f800000, RZ, 0xfc, !PT ;  /* 0x7f80000005057812 */ /* 0x000fe200078efcff */
[----:B------:R-:W-:Y:S06]  /*08a0*/  BRA `(.L_x_13) ;  /* 0x0000000000147947 */ /* 0x000fec0003800000 */
.L_x_7:
[----:B------:R-:W-:Y:S01]  /*08b0*/  LOP3.LUT R5, R6, 0x80000000, R5, 0x48, !PT ;  /* 0x8000000006057812 */ /* 0x000fe200078e4805 */
[----:B------:R-:W-:Y:S06]  /*08c0*/  BRA `(.L_x_13) ;  /* 0x00000000000c7947 */ /* 0x000fec0003800000 */
.L_x_6:
[----:B------:R-:W0:Y:S01]  /*08d0*/  MUFU.RSQ R5, -QNAN ;  /* 0xffc0000000057908 */ /* 0x000e220000001400 */
[----:B------:R-:W-:Y:S05]  /*08e0*/  BRA `(.L_x_13) ;  /* 0x0000000000047947 */ /* 0x000fea0003800000 */
.L_x_5:
[----:B------:R-:W-:-:S07]  /*08f0*/  FADD.FTZ R5, R0, 7 ;  /* 0x40e0000000057421 */ /* 0x000fce0000010000 */
.L_x_13:
[----:B------:R-:W-:Y:S05]  /*0900*/  BSYNC.RECONVERGENT B0 ;  /* 0x0000000000007941 */ /* 0x000fea0003800200 */
.L_x_2:
[----:B0-----:R-:W-:Y:S01]  /*0910*/  MOV R7, R5 ;  /* 0x0000000500077202 */ /* 0x001fe20000000f00 */
[----:B------:R-:W-:-:S04]  /*0920*/  IMAD.MOV.U32 R5, RZ, RZ, 0x0 ;  /* 0x00000000ff057424 */ /* 0x000fc800078e00ff */
[----:B------:R-:W-:Y:S05]  /*0930*/  RET.REL.NODEC R4 `(_Z14applyStencil1DiiPKfPfS1_) ;  /* 0xfffffff404b07950 */ /* 0x000fea0003c3ffff */
.L_x_14:
[----:B------:R-:W-:-:S00]  /*0940*/  BRA `(.L_x_14) ;  /* 0xfffffffc00fc7947 */ /* 0x000fc0000383ffff */
[----:B------:R-:W-:-:S00]  /*0950*/  NOP ;  /* 0x0000000000007918 */ /* 0x000fc00000000000 */
        /* <DEDUP_REMOVED lines=10> */
.L_x_15:


//--------------------- .nv.shared.reserved.0     --------------------------
	.section	.nv.shared.reserved.0,"aw",@nobits
	.weak		__nv_reservedSMEM_offset_0_alias
	.size		__nv_reservedSMEM_offset_0_alias, 0, 64
	.other		__nv_reservedSMEM_offset_0_alias,@"STO_CUDA_RESERVED_SHARED STV_DEFAULT"
__nv_reservedSMEM_offset_0_alias:
	.zero		0
	.zero		64


//--------------------- .nv.constant0._Z14applyStencil1DiiPKfPfS1_ --------------------------
	.section	.nv.constant0._Z14applyStencil1DiiPKfPfS1_,"a",@progbits
	.sectionflags	@""
	.align	4
.nv.constant0._Z14applyStencil1DiiPKfPfS1_:
	.zero		928


//--------------------- SYMBOLS --------------------------

	.type		.nv.reservedSmem.offset0,@object
	.size		.nv.reservedSmem.offset0,0x4
